//
// Generated by NVIDIA NVVM Compiler
//
// Compiler Build ID: CL-36424714
// Cuda compilation tools, release 13.0, V13.0.88
// Based on NVVM 20.0.0
//

.version 9.0
.target sm_100
.address_size 64

.func  (.param .b32 func_retval0) _Z2g1P12interval_gpuIfE
(
	.param .b64 _Z2g1P12interval_gpuIfE_param_0
)
;
.func  (.param .b32 func_retval0) _Z2g2P12interval_gpuIfE
(
	.param .b64 _Z2g2P12interval_gpuIfE_param_0
)
;
.func  (.param .b32 func_retval0) _Z2g3P12interval_gpuIfE
(
	.param .b64 _Z2g3P12interval_gpuIfE_param_0
)
;
.func  (.param .b32 func_retval0) _Z2g4P12interval_gpuIfE
(
	.param .b64 _Z2g4P12interval_gpuIfE_param_0
)
;
.extern .func  (.param .b64 func_retval0) malloc
(
	.param .b64 malloc_param_0
)
;
.const .align 4 .b8 dev_box[16];
.const .align 4 .b8 dev_threads[4];
.const .align 4 .b8 dev_blocks[4];
.const .align 4 .b8 dev_n_of_ints[4];
.const .align 4 .b8 dev_n_of_func[4];
.const .align 8 .u64 dev_func_pp[4] = {_Z2g1P12interval_gpuIfE, _Z2g2P12interval_gpuIfE, _Z2g3P12interval_gpuIfE, _Z2g4P12interval_gpuIfE};

.func  (.param .b32 func_retval0) _Z2g1P12interval_gpuIfE(
	.param .b64 _Z2g1P12interval_gpuIfE_param_0
)
{
	.reg .pred 	%p<3>;
	.reg .b32 	%r<4>;
	.reg .b32 	%f<27>;
	.reg .b64 	%rd<2>;

	ld.param.u64 	%rd1, [_Z2g1P12interval_gpuIfE_param_0];
	ld.f32 	%f1, [%rd1];
	mul.f32 	%f2, %f1, %f1;
	ld.f32 	%f3, [%rd1+4];
	mul.f32 	%f4, %f1, %f3;
	min.f32 	%f5, %f2, %f4;
	mul.f32 	%f6, %f3, %f3;
	min.f32 	%f7, %f4, %f6;
	min.f32 	%f8, %f5, %f7;
	max.f32 	%f9, %f2, %f4;
	max.f32 	%f10, %f4, %f6;
	max.f32 	%f11, %f9, %f10;
	ld.f32 	%f12, [%rd1+8];
	mul.f32 	%f13, %f12, %f12;
	ld.f32 	%f14, [%rd1+12];
	mul.f32 	%f15, %f12, %f14;
	min.f32 	%f16, %f13, %f15;
	mul.f32 	%f17, %f14, %f14;
	min.f32 	%f18, %f15, %f17;
	min.f32 	%f19, %f16, %f18;
	max.f32 	%f20, %f13, %f15;
	max.f32 	%f21, %f15, %f17;
	max.f32 	%f22, %f20, %f21;
	add.f32 	%f23, %f8, %f19;
	add.f32 	%f24, %f11, %f22;
	add.f32 	%f25, %f23, 0fC3100000;
	add.f32 	%f26, %f24, 0fC3100000;
	setp.lt.f32 	%p1, %f26, 0f00000000;
	selp.u32 	%r1, 1, 0, %p1;
	setp.lt.f32 	%p2, %f25, 0f00000000;
	selp.u32 	%r2, 1, 0, %p2;
	add.s32 	%r3, %r1, %r2;
	st.param.b32 	[func_retval0], %r3;
	ret;

}
.func  (.param .b32 func_retval0) _Z2g2P12interval_gpuIfE(
	.param .b64 _Z2g2P12interval_gpuIfE_param_0
)
{
	.reg .pred 	%p<3>;
	.reg .b32 	%r<4>;
	.reg .b32 	%f<26>;
	.reg .b64 	%rd<2>;

	ld.param.u64 	%rd1, [_Z2g2P12interval_gpuIfE_param_0];
	ld.f32 	%f1, [%rd1];
	mul.f32 	%f2, %f1, %f1;
	ld.f32 	%f3, [%rd1+4];
	mul.f32 	%f4, %f1, %f3;
	min.f32 	%f5, %f2, %f4;
	mul.f32 	%f6, %f3, %f3;
	min.f32 	%f7, %f4, %f6;
	min.f32 	%f8, %f5, %f7;
	max.f32 	%f9, %f2, %f4;
	max.f32 	%f10, %f4, %f6;
	max.f32 	%f11, %f9, %f10;
	mov.f32 	%f12, 0f42800000;
	sub.f32 	%f13, %f12, %f11;
	sub.f32 	%f14, %f12, %f8;
	ld.f32 	%f15, [%rd1+8];
	mul.f32 	%f16, %f15, %f15;
	ld.f32 	%f17, [%rd1+12];
	mul.f32 	%f18, %f15, %f17;
	min.f32 	%f19, %f16, %f18;
	mul.f32 	%f20, %f17, %f17;
	min.f32 	%f21, %f18, %f20;
	min.f32 	%f22, %f19, %f21;
	max.f32 	%f23, %f16, %f18;
	max.f32 	%f24, %f18, %f20;
	max.f32 	%f25, %f23, %f24;
	setp.lt.f32 	%p1, %f14, %f22;
	selp.u32 	%r1, 1, 0, %p1;
	setp.lt.f32 	%p2, %f13, %f25;
	selp.u32 	%r2, 1, 0, %p2;
	add.s32 	%r3, %r2, %r1;
	st.param.b32 	[func_retval0], %r3;
	ret;

}
.func  (.param .b32 func_retval0) _Z2g3P12interval_gpuIfE(
	.param .b64 _Z2g3P12interval_gpuIfE_param_0
)
{
	.reg .pred 	%p<3>;
	.reg .b32 	%r<4>;
	.reg .b32 	%f<29>;
	.reg .b64 	%rd<2>;

	ld.param.u64 	%rd1, [_Z2g3P12interval_gpuIfE_param_0];
	ld.f32 	%f1, [%rd1];
	add.f32 	%f2, %f1, 0fC0A00000;
	ld.f32 	%f3, [%rd1+4];
	add.f32 	%f4, %f3, 0fC0A00000;
	mul.f32 	%f5, %f2, %f2;
	mul.f32 	%f6, %f2, %f4;
	min.f32 	%f7, %f5, %f6;
	mul.f32 	%f8, %f4, %f4;
	min.f32 	%f9, %f6, %f8;
	min.f32 	%f10, %f7, %f9;
	max.f32 	%f11, %f5, %f6;
	max.f32 	%f12, %f6, %f8;
	max.f32 	%f13, %f11, %f12;
	ld.f32 	%f14, [%rd1+8];
	mul.f32 	%f15, %f14, %f14;
	ld.f32 	%f16, [%rd1+12];
	mul.f32 	%f17, %f14, %f16;
	min.f32 	%f18, %f15, %f17;
	mul.f32 	%f19, %f16, %f16;
	min.f32 	%f20, %f17, %f19;
	min.f32 	%f21, %f18, %f20;
	max.f32 	%f22, %f15, %f17;
	max.f32 	%f23, %f17, %f19;
	max.f32 	%f24, %f22, %f23;
	add.f32 	%f25, %f10, %f21;
	add.f32 	%f26, %f13, %f24;
	add.f32 	%f27, %f25, 0fC3100000;
	add.f32 	%f28, %f26, 0fC3100000;
	setp.lt.f32 	%p1, %f28, 0f00000000;
	selp.u32 	%r1, 1, 0, %p1;
	setp.lt.f32 	%p2, %f27, 0f00000000;
	selp.u32 	%r2, 1, 0, %p2;
	add.s32 	%r3, %r1, %r2;
	st.param.b32 	[func_retval0], %r3;
	ret;

}
.func  (.param .b32 func_retval0) _Z2g4P12interval_gpuIfE(
	.param .b64 _Z2g4P12interval_gpuIfE_param_0
)
{
	.reg .pred 	%p<3>;
	.reg .b32 	%r<4>;
	.reg .b32 	%f<28>;
	.reg .b64 	%rd<2>;

	ld.param.u64 	%rd1, [_Z2g4P12interval_gpuIfE_param_0];
	ld.f32 	%f1, [%rd1];
	add.f32 	%f2, %f1, 0fC0A00000;
	ld.f32 	%f3, [%rd1+4];
	add.f32 	%f4, %f3, 0fC0A00000;
	mul.f32 	%f5, %f2, %f2;
	mul.f32 	%f6, %f2, %f4;
	min.f32 	%f7, %f5, %f6;
	mul.f32 	%f8, %f4, %f4;
	min.f32 	%f9, %f6, %f8;
	min.f32 	%f10, %f7, %f9;
	max.f32 	%f11, %f5, %f6;
	max.f32 	%f12, %f6, %f8;
	max.f32 	%f13, %f11, %f12;
	mov.f32 	%f14, 0f42800000;
	sub.f32 	%f15, %f14, %f13;
	sub.f32 	%f16, %f14, %f10;
	ld.f32 	%f17, [%rd1+8];
	mul.f32 	%f18, %f17, %f17;
	ld.f32 	%f19, [%rd1+12];
	mul.f32 	%f20, %f17, %f19;
	min.f32 	%f21, %f18, %f20;
	mul.f32 	%f22, %f19, %f19;
	min.f32 	%f23, %f20, %f22;
	min.f32 	%f24, %f21, %f23;
	max.f32 	%f25, %f18, %f20;
	max.f32 	%f26, %f20, %f22;
	max.f32 	%f27, %f25, %f26;
	setp.lt.f32 	%p1, %f16, %f24;
	selp.u32 	%r1, 1, 0, %p1;
	setp.lt.f32 	%p2, %f15, %f27;
	selp.u32 	%r2, 1, 0, %p2;
	add.s32 	%r3, %r2, %r1;
	st.param.b32 	[func_retval0], %r3;
	ret;

}
	// .globl	_Z10first_gridIfEvPi
.visible .entry _Z10first_gridIfEvPi(
	.param .u64 .ptr .align 1 _Z10first_gridIfEvPi_param_0
)
{
	.reg .pred 	%p<6>;
	.reg .b32 	%r<43>;
	.reg .b32 	%f<19>;
	.reg .b64 	%rd<25>;

	ld.param.u64 	%rd8, [_Z10first_gridIfEvPi_param_0];
	ld.const.u32 	%r11, [dev_n_of_ints];
	cvt.s64.s32 	%rd9, %r11;
	mul.wide.s32 	%rd10, %r11, 8;
	{ // callseq 0, 0
	.param .b64 param0;
	st.param.b64 	[param0], %rd10;
	.param .b64 retval0;
	call.uni (retval0), 
	malloc, 
	(
	param0
	);
	ld.param.b64 	%rd11, [retval0];
	} // callseq 0
	st.u64 	[%rd11+-8], %rd9;
	cvta.to.global.u64 	%rd12, %rd8;
	ld.const.f32 	%f1, [dev_box];
	mov.u32 	%r12, %tid.x;
	cvt.rn.f32.u32 	%f2, %r12;
	ld.const.f32 	%f3, [dev_box+4];
	sub.f32 	%f4, %f3, %f1;
	mul.f32 	%f5, %f4, %f2;
	fma.rn.f32 	%f6, %f5, 0f3C800000, %f1;
	add.s32 	%r13, %r12, 1;
	cvt.rn.f32.u32 	%f7, %r13;
	mul.f32 	%f8, %f4, %f7;
	fma.rn.f32 	%f9, %f8, 0f3C800000, %f1;
	st.f32 	[%rd11], %f6;
	st.f32 	[%rd11+4], %f9;
	ld.const.f32 	%f10, [dev_box+8];
	mov.u32 	%r14, %ctaid.x;
	cvt.rn.f32.u32 	%f11, %r14;
	ld.const.f32 	%f12, [dev_box+12];
	sub.f32 	%f13, %f12, %f10;
	mul.f32 	%f14, %f13, %f11;
	fma.rn.f32 	%f15, %f14, 0f3D000000, %f10;
	add.s32 	%r15, %r14, 1;
	cvt.rn.f32.u32 	%f16, %r15;
	mul.f32 	%f17, %f13, %f16;
	fma.rn.f32 	%f18, %f17, 0f3D000000, %f10;
	st.f32 	[%rd11+8], %f15;
	st.f32 	[%rd11+12], %f18;
	mov.u32 	%r16, %ntid.x;
	mad.lo.s32 	%r17, %r14, %r16, %r12;
	mul.wide.u32 	%rd13, %r17, 4;
	add.s64 	%rd2, %rd12, %rd13;
	mov.b32 	%r18, 1;
	st.global.u32 	[%rd2], %r18;
	ld.const.u32 	%r1, [dev_n_of_func];
	setp.lt.s32 	%p1, %r1, 1;
	@%p1 bra 	$L__BB4_7;
	and.b32  	%r2, %r1, 3;
	setp.lt.u32 	%p2, %r1, 4;
	mov.b32 	%r41, 0;
	@%p2 bra 	$L__BB4_4;
	and.b32  	%r41, %r1, 2147483644;
	mov.u64 	%rd15, dev_func_pp;
	add.s64 	%rd23, %rd15, 16;
	neg.s32 	%r40, %r41;
$L__BB4_3:
	ld.const.u64 	%rd16, [%rd23+-16];
	{ // callseq 1, 0
	.param .b64 param0;
	st.param.b64 	[param0], %rd11;
	.param .b32 retval0;
	prototype_1 : .callprototype (.param .b32 _) _ (.param .b64 _);
	call (retval0), 
	%rd16, 
	(
	param0
	)
	, prototype_1;
	ld.param.b32 	%r20, [retval0];
	} // callseq 1
	ld.global.u32 	%r22, [%rd2];
	mul.lo.s32 	%r23, %r22, %r20;
	st.global.u32 	[%rd2], %r23;
	ld.const.u64 	%rd17, [%rd23+-8];
	{ // callseq 2, 0
	.param .b64 param0;
	st.param.b64 	[param0], %rd11;
	.param .b32 retval0;
	prototype_2 : .callprototype (.param .b32 _) _ (.param .b64 _);
	call (retval0), 
	%rd17, 
	(
	param0
	)
	, prototype_2;
	ld.param.b32 	%r24, [retval0];
	} // callseq 2
	ld.global.u32 	%r26, [%rd2];
	mul.lo.s32 	%r27, %r26, %r24;
	st.global.u32 	[%rd2], %r27;
	ld.const.u64 	%rd18, [%rd23];
	{ // callseq 3, 0
	.param .b64 param0;
	st.param.b64 	[param0], %rd11;
	.param .b32 retval0;
	prototype_3 : .callprototype (.param .b32 _) _ (.param .b64 _);
	call (retval0), 
	%rd18, 
	(
	param0
	)
	, prototype_3;
	ld.param.b32 	%r28, [retval0];
	} // callseq 3
	ld.global.u32 	%r30, [%rd2];
	mul.lo.s32 	%r31, %r30, %r28;
	st.global.u32 	[%rd2], %r31;
	ld.const.u64 	%rd19, [%rd23+8];
	{ // callseq 4, 0
	.param .b64 param0;
	st.param.b64 	[param0], %rd11;
	.param .b32 retval0;
	prototype_4 : .callprototype (.param .b32 _) _ (.param .b64 _);
	call (retval0), 
	%rd19, 
	(
	param0
	)
	, prototype_4;
	ld.param.b32 	%r32, [retval0];
	} // callseq 4
	ld.global.u32 	%r34, [%rd2];
	mul.lo.s32 	%r35, %r34, %r32;
	st.global.u32 	[%rd2], %r35;
	add.s32 	%r40, %r40, 4;
	add.s64 	%rd23, %rd23, 32;
	setp.ne.s32 	%p3, %r40, 0;
	@%p3 bra 	$L__BB4_3;
$L__BB4_4:
	setp.eq.s32 	%p4, %r2, 0;
	@%p4 bra 	$L__BB4_7;
	mul.wide.u32 	%rd20, %r41, 8;
	mov.u64 	%rd21, dev_func_pp;
	add.s64 	%rd24, %rd21, %rd20;
	neg.s32 	%r42, %r2;
$L__BB4_6:
	.pragma "nounroll";
	ld.const.u64 	%rd22, [%rd24];
	{ // callseq 5, 0
	.param .b64 param0;
	st.param.b64 	[param0], %rd11;
	.param .b32 retval0;
	prototype_5 : .callprototype (.param .b32 _) _ (.param .b64 _);
	call (retval0), 
	%rd22, 
	(
	param0
	)
	, prototype_5;
	ld.param.b32 	%r36, [retval0];
	} // callseq 5
	ld.global.u32 	%r38, [%rd2];
	mul.lo.s32 	%r39, %r38, %r36;
	st.global.u32 	[%rd2], %r39;
	add.s64 	%rd24, %rd24, 8;
	add.s32 	%r42, %r42, 1;
	setp.ne.s32 	%p5, %r42, 0;
	@%p5 bra 	$L__BB4_6;
$L__BB4_7:
	ret;

}


// ===== COMPILED SASS (sm_100) =====

	.target	sm_100

	.elftype	@"ET_EXEC"


//--------------------- .note.nv.tkinfo           --------------------------
	.section	.note.nv.tkinfo,"",@"SHT_NOTE"
	.sectionflags	@"SHF_NOTE_NV_TKINFO"
	.tkinfo
        /*0018*/ 	.word	0x00000002
        /*0030*/ 	.string	""
        /*0030*/ 	.string	"ptxas"
        /*0030*/ 	.string	"Cuda compilation tools, release 13.0, V13.0.88"
        /*0030*/ 	.string	"Build cuda_13.0.r13.0/compiler.36424714_0"
        /*0030*/ 	.string	"-arch sm_100 -m 64 "



//--------------------- .note.nv.cuinfo           --------------------------
	.section	.note.nv.cuinfo,"",@"SHT_NOTE"
	.sectionflags	@"SHF_NOTE_NV_CUINFO"
        /*0018*/ 	.short	0x0002
        /*001a*/ 	.short	0x0064
        /*001c*/ 	.short	0x0082
	.zero		2


//--------------------- .nv.info                  --------------------------
	.section	.nv.info,"",@"SHT_CUDA_INFO"
	.align	4


	//----- nvinfo : EIATTR_REGCOUNT
	.align		4
        /*0000*/ 	.byte	0x04, 0x2f
        /*0002*/ 	.short	(.L_7 - .L_6)
	.align		4
.L_6:
        /*0004*/ 	.word	index@(_Z10first_gridIfEvPi)
        /*0008*/ 	.word	0x0000001c


	//----- nvinfo : EIATTR_FRAME_SIZE
	.align		4
.L_7:
        /*000c*/ 	.byte	0x04, 0x11
        /*000e*/ 	.short	(.L_9 - .L_8)
	.align		4
.L_8:
        /*0010*/ 	.word	index@($_Z10first_gridIfEvPi$_Z2g4P12interval_gpuIfE)
        /*0014*/ 	.word	0x00000008


	//----- nvinfo : EIATTR_FRAME_SIZE
	.align		4
.L_9:
        /*0018*/ 	.byte	0x04, 0x11
        /*001a*/ 	.short	(.L_11 - .L_10)
	.align		4
.L_10:
        /*001c*/ 	.word	index@($_Z10first_gridIfEvPi$_Z2g3P12interval_gpuIfE)
        /*0020*/ 	.word	0x00000008


	//----- nvinfo : EIATTR_FRAME_SIZE
	.align		4
.L_11:
        /*0024*/ 	.byte	0x04, 0x11
        /*0026*/ 	.short	(.L_13 - .L_12)
	.align		4
.L_12:
        /*0028*/ 	.word	index@($_Z10first_gridIfEvPi$_Z2g2P12interval_gpuIfE)
        /*002c*/ 	.word	0x00000008


	//----- nvinfo : EIATTR_FRAME_SIZE
	.align		4
.L_13:
        /*0030*/ 	.byte	0x04, 0x11
        /*0032*/ 	.short	(.L_15 - .L_14)
	.align		4
.L_14:
        /*0034*/ 	.word	index@($_Z10first_gridIfEvPi$_Z2g1P12interval_gpuIfE)
        /*0038*/ 	.word	0x00000008


	//----- nvinfo : EIATTR_FRAME_SIZE
	.align		4
.L_15:
        /*003c*/ 	.byte	0x04, 0x11
        /*003e*/ 	.short	(.L_17 - .L_16)
	.align		4
.L_16:
        /*0040*/ 	.word	index@(_Z10first_gridIfEvPi)
        /*0044*/ 	.word	0x00000008


	//----- nvinfo : EIATTR_MIN_STACK_SIZE
	.align		4
.L_17:
        /*0048*/ 	.byte	0x04, 0x12
        /*004a*/ 	.short	(.L_19 - .L_18)
	.align		4
.L_18:
        /*004c*/ 	.word	index@(_Z10first_gridIfEvPi)
        /*0050*/ 	.word	0x00000008
.L_19:


//--------------------- .nv.compat                --------------------------
	.section	.nv.compat,"",@"SHT_CUDA_COMPAT_INFO"
	.align	4
        /*0000*/ 	.byte	0x02, 0x09, 0x00, 0x00, 0x02, 0x02, 0x01, 0x00, 0x02, 0x05, 0x05, 0x00, 0x03, 0x07, 0x01, 0x01
        /*0010*/ 	.byte	0x02, 0x03, 0x00, 0x00, 0x02, 0x06, 0x01, 0x00, 0x04, 0x0b, 0x08, 0x00, 0x01, 0x00, 0x00, 0x00
        /*0020*/ 	.byte	0x00, 0x00, 0x00, 0x00


//--------------------- .nv.info._Z10first_gridIfEvPi --------------------------
	.section	.nv.info._Z10first_gridIfEvPi,"",@"SHT_CUDA_INFO"
	.sectionflags	@""
	.align	4


	//----- nvinfo : EIATTR_CUDA_API_VERSION
	.align		4
        /*0000*/ 	.byte	0x04, 0x37
        /*0002*/ 	.short	(.L_21 - .L_20)
.L_20:
        /*0004*/ 	.word	0x00000082


	//----- nvinfo : EIATTR_KPARAM_INFO
	.align		4
.L_21:
        /*0008*/ 	.byte	0x04, 0x17
        /*000a*/ 	.short	(.L_23 - .L_22)
.L_22:
        /*000c*/ 	.word	0x00000000
        /*0010*/ 	.short	0x0000
        /*0012*/ 	.short	0x0000
        /*0014*/ 	.byte	0x00, 0xf5, 0x21, 0x00


	//----- nvinfo : EIATTR_SPARSE_MMA_MASK
	.align		4
.L_23:
        /*0018*/ 	.byte	0x03, 0x50
        /*001a*/ 	.short	0x0000


	//----- nvinfo : EIATTR_MAXREG_COUNT
	.align		4
        /*001c*/ 	.byte	0x03, 0x1b
        /*001e*/ 	.short	0x00ff


	//----- nvinfo : EIATTR_EXTERNS
	.align		4
        /*0020*/ 	.byte	0x04, 0x0f
        /*0022*/ 	.short	(.L_25 - .L_24)


	//   ....[0]....
	.align		4
.L_24:
        /*0024*/ 	.word	index@(malloc)


	//----- nvinfo : EIATTR_MERCURY_ISA_VERSION
	.align		4
.L_25:
        /*0028*/ 	.byte	0x03, 0x5f
        /*002a*/ 	.short	0x0101


	//----- nvinfo : EIATTR_VRC_CTA_INIT_COUNT
	.align		4
        /*002c*/ 	.byte	0x02, 0x4a
	.zero		1
	.zero		1


	//----- nvinfo : EIATTR_SYSCALL_OFFSETS
	.align		4
        /*0030*/ 	.byte	0x04, 0x46
        /*0032*/ 	.short	(.L_27 - .L_26)


	//   ....[0]....
.L_26:
        /*0034*/ 	.word	0x000000f0


	//----- nvinfo : EIATTR_EXIT_INSTR_OFFSETS
	.align		4
.L_27:
        /*0038*/ 	.byte	0x04, 0x1c
        /*003a*/ 	.short	(.L_29 - .L_28)


	//   ....[0]....
.L_28:
        /*003c*/ 	.word	0x000002f0


	//   ....[1]....
        /*0040*/ 	.word	0x000006e0


	//   ....[2]....
        /*0044*/ 	.word	0x00000830


	//----- nvinfo : EIATTR_CRS_STACK_SIZE
	.align		4
.L_29:
        /*0048*/ 	.byte	0x04, 0x1e
        /*004a*/ 	.short	(.L_31 - .L_30)
.L_30:
        /*004c*/ 	.word	0x00000000


	//----- nvinfo : EIATTR_CBANK_PARAM_SIZE
	.align		4
.L_31:
        /*0050*/ 	.byte	0x03, 0x19
        /*0052*/ 	.short	0x0008


	//----- nvinfo : EIATTR_PARAM_CBANK
	.align		4
        /*0054*/ 	.byte	0x04, 0x0a
        /*0056*/ 	.short	(.L_33 - .L_32)
	.align		4
.L_32:
        /*0058*/ 	.word	index@(.nv.constant0._Z10first_gridIfEvPi)
        /*005c*/ 	.short	0x0380
        /*005e*/ 	.short	0x0008


	//----- nvinfo : EIATTR_SW_WAR
	.align		4
.L_33:
        /*0060*/ 	.byte	0x04, 0x36
        /*0062*/ 	.short	(.L_35 - .L_34)
.L_34:
        /*0064*/ 	.word	0x00000008
.L_35:


//--------------------- .nv.callgraph             --------------------------
	.section	.nv.callgraph,"",@"SHT_CUDA_CALLGRAPH"
	.align	4
	.sectionentsize	8
	.align		4
        /*0000*/ 	.word	0x00000000
	.align		4
        /*0004*/ 	.word	0xffffffff
	.align		4
        /*0008*/ 	.word	index@(_Z10first_gridIfEvPi)
	.align		4
        /*000c*/ 	.word	index@(malloc)
	.align		4
        /*0010*/ 	.word	0x00000000
	.align		4
        /*0014*/ 	.word	0xfffffffe
	.align		4
        /*0018*/ 	.word	0x00000000
	.align		4
        /*001c*/ 	.word	0xfffffffd
	.align		4
        /*0020*/ 	.word	0x00000000
	.align		4
        /*0024*/ 	.word	0xfffffffc


//--------------------- .nv.constant4             --------------------------
	.section	.nv.constant4,"a",@progbits
	.align	8
	.align		8
.nv.constant4:
        /*0000*/ 	.dword	malloc


//--------------------- .nv.constant3             --------------------------
	.section	.nv.constant3,"a",@progbits
	.align	8
.nv.constant3:
	.type		dev_box,@object
	.size		dev_box,(dev_threads - dev_box)
dev_box:
	.zero		16
	.type		dev_threads,@object
	.size		dev_threads,(dev_blocks - dev_threads)
dev_threads:
	.zero		4
	.type		dev_blocks,@object
	.size		dev_blocks,(dev_n_of_ints - dev_blocks)
dev_blocks:
	.zero		4
	.type		dev_n_of_ints,@object
	.size		dev_n_of_ints,(dev_n_of_func - dev_n_of_ints)
dev_n_of_ints:
	.zero		4
	.type		dev_n_of_func,@object
	.size		dev_n_of_func,(dev_func_pp - dev_n_of_func)
dev_n_of_func:
	.zero		4
	.type		dev_func_pp,@object
	.size		dev_func_pp,(.L_5 - dev_func_pp)
dev_func_pp:
        /*0020*/ 	.byte	0x40, 0x08, 0x00, 0x00, 0x00, 0x00, 0x00, 0x00, 0x60, 0x0a, 0x00, 0x00, 0x00, 0x00, 0x00, 0x00
        /*0030*/ 	.byte	0x80, 0x0c, 0x00, 0x00, 0x00, 0x00, 0x00, 0x00, 0xc0, 0x0e, 0x00, 0x00, 0x00, 0x00, 0x00, 0x00
.L_5:


//--------------------- .text._Z10first_gridIfEvPi --------------------------
	.section	.text._Z10first_gridIfEvPi,"ax",@progbits
	.align	128
        .global         _Z10first_gridIfEvPi
        .type           _Z10first_gridIfEvPi,@function
        .size           _Z10first_gridIfEvPi,(.L_x_13 - _Z10first_gridIfEvPi)
        .other          _Z10first_gridIfEvPi,@"STO_CUDA_ENTRY STV_DEFAULT"
_Z10first_gridIfEvPi:
.text._Z10first_gridIfEvPi:
[----:B------:R-:W0:Y:S01]  /*0000*/  LDC R1, c[0x0][0x37c] ;  /* 0x0000df00ff017b82 */ /* 0x000e220000000800 */
[----:B------:R-:W1:Y:S01]  /*0010*/  LDCU UR7, c[0x3][0x18] ;  /* 0x00c00300ff0777ac */ /* 0x000e620008000800 */
[----:B------:R-:W-:Y:S01]  /*0020*/  MOV R0, 0x0 ;  /* 0x0000000000007802 */ /* 0x000fe20000000f00 */
[----:B------:R-:W2:Y:S05]  /*0030*/  LDCU.64 UR36, c[0x0][0x358] ;  /* 0x00006b00ff2477ac */ /* 0x000eaa0008000a00 */
[----:B------:R3:W4:Y:S01]  /*0040*/  LDC.64 R2, c[0x4][R0] ;  /* 0x0100000000027b82 */ /* 0x0007220000000a00 */
[----:B-1----:R-:W-:Y:S02]  /*0050*/  UIMAD.WIDE UR4, UR7, 0x8, URZ ;  /* 0x00000008070478a5 */ /* 0x002fe4000f8e02ff */
[----:B------:R-:W-:Y:S01]  /*0060*/  MOV R16, UR7 ;  /* 0x0000000700107c02 */ /* 0x000fe20008000f00 */
[----:B------:R-:W-:-:S03]  /*0070*/  USHF.R.S32.HI UR6, URZ, 0x1f, UR7 ;  /* 0x0000001fff067899 */ /* 0x000fc60008011407 */
[----:B------:R-:W-:Y:S01]  /*0080*/  IMAD.U32 R7, RZ, RZ, UR5 ;  /* 0x00000005ff077e24 */ /* 0x000fe2000f8e00ff */
[----:B------:R-:W-:Y:S01]  /*0090*/  MOV R6, UR4 ;  /* 0x0000000400067c02 */ /* 0x000fe20008000f00 */
[----:B------:R-:W-:Y:S02]  /*00a0*/  IMAD.U32 R5, RZ, RZ, UR5 ;  /* 0x00000005ff057e24 */ /* 0x000fe4000f8e00ff */
[----:B------:R-:W-:Y:S02]  /*00b0*/  IMAD.U32 R4, RZ, RZ, UR4 ;  /* 0x00000004ff047e24 */ /* 0x000fe4000f8e00ff */
[----:B------:R-:W-:Y:S02]  /*00c0*/  IMAD.MOV.U32 R5, RZ, RZ, R7 ;  /* 0x000000ffff057224 */ /* 0x000fe400078e0007 */
[----:B--23--:R-:W-:-:S07]  /*00d0*/  IMAD.U32 R17, RZ, RZ, UR6 ;  /* 0x00000006ff117e24 */ /* 0x00cfce000f8e00ff */
[----:B------:R-:W-:-:S07]  /*00e0*/  LEPC R20, `(.L_x_0) ;  /* 0x000000001014794e */ /* 0x000fce0000000000 */
[----:B0---4-:R-:W-:Y:S05]  /*00f0*/  CALL.ABS.NOINC R2 ;  /* 0x0000000002007343 */ /* 0x011fea0003c00000 */
.L_x_0:
[----:B------:R-:W0:Y:S01]  /*0100*/  S2R R15, SR_TID.X ;  /* 0x00000000000f7919 */ /* 0x000e220000002100 */
[----:B------:R-:W1:Y:S01]  /*0110*/  S2UR UR5, SR_CTAID.X ;  /* 0x00000000000579c3 */ /* 0x000e620000002500 */
[----:B------:R2:W-:Y:S07]  /*0120*/  ST.E.64 desc[UR36][R4.64+-0x8], R16 ;  /* 0xfffff81004007985 */ /* 0x0005ee000c101b24 */
[----:B------:R-:W3:Y:S08]  /*0130*/  LDC.64 R2, c[0x3][RZ] ;  /* 0x00c00000ff027b82 */ /* 0x000ef00000000a00 */
[----:B------:R-:W4:Y:S08]  /*0140*/  LDC.64 R6, c[0x3][0x8] ;  /* 0x00c00200ff067b82 */ /* 0x000f300000000a00 */
[----:B------:R-:W5:Y:S01]  /*0150*/  LDC R0, c[0x3][0x1c] ;  /* 0x00c00700ff007b82 */ /* 0x000f620000000800 */
[----:B-1----:R-:W-:-:S02]  /*0160*/  UIADD3 UR4, UPT, UPT, UR5, 0x1, URZ ;  /* 0x0000000105047890 */ /* 0x002fc4000fffe0ff */
[----:B------:R-:W-:Y:S01]  /*0170*/  I2FP.F32.U32 R11, UR5 ;  /* 0x00000005000b7c45 */ /* 0x000fe20008201000 */
[----:B0-----:R-:W-:-:S04]  /*0180*/  VIADD R9, R15, 0x1 ;  /* 0x000000010f097836 */ /* 0x001fc80000000000 */
[----:B------:R-:W0:Y:S01]  /*0190*/  LDC R14, c[0x0][0x360] ;  /* 0x0000d800ff0e7b82 */ /* 0x000e220000000800 */
[----:B------:R-:W-:Y:S01]  /*01a0*/  I2FP.F32.U32 R8, R15 ;  /* 0x0000000f00087245 */ /* 0x000fe20000201000 */
[----:B---3--:R-:W-:Y:S01]  /*01b0*/  FADD R3, R3, -R2 ;  /* 0x8000000203037221 */ /* 0x008fe20000000000 */
[----:B------:R-:W-:Y:S02]  /*01c0*/  I2FP.F32.U32 R13, UR4 ;  /* 0x00000004000d7c45 */ /* 0x000fe40008201000 */
[----:B------:R-:W-:-:S03]  /*01d0*/  I2FP.F32.U32 R10, R9 ;  /* 0x00000009000a7245 */ /* 0x000fc60000201000 */
[----:B------:R-:W1:Y:S01]  /*01e0*/  LDC.64 R24, c[0x0][0x380] ;  /* 0x0000e000ff187b82 */ /* 0x000e620000000a00 */
[----:B----4-:R-:W-:Y:S01]  /*01f0*/  FADD R12, R7, -R6 ;  /* 0x80000006070c7221 */ /* 0x010fe20000000000 */
[----:B------:R-:W-:Y:S01]  /*0200*/  FMUL R7, R8, R3 ;  /* 0x0000000308077220 */ /* 0x000fe20000400000 */
[----:B------:R-:W-:Y:S02]  /*0210*/  FMUL R9, R3, R10 ;  /* 0x0000000a03097220 */ /* 0x000fe40000400000 */
[----:B------:R-:W-:Y:S01]  /*0220*/  FMUL R11, R11, R12 ;  /* 0x0000000c0b0b7220 */ /* 0x000fe20000400000 */
[----:B------:R-:W-:Y:S01]  /*0230*/  FMUL R3, R12, R13 ;  /* 0x0000000d0c037220 */ /* 0x000fe20000400000 */
[--C-:B------:R-:W-:Y:S01]  /*0240*/  FFMA R8, R7, 0.015625, R2.reuse ;  /* 0x3c80000007087823 */ /* 0x100fe20000000002 */
[----:B-----5:R-:W-:Y:S01]  /*0250*/  ISETP.GE.AND P0, PT, R0, 0x1, PT ;  /* 0x000000010000780c */ /* 0x020fe20003f06270 */
[----:B------:R-:W-:Y:S01]  /*0260*/  FFMA R9, R9, 0.015625, R2 ;  /* 0x3c80000009097823 */ /* 0x000fe20000000002 */
[----:B------:R-:W-:-:S02]  /*0270*/  HFMA2 R7, -RZ, RZ, 0, 5.9604644775390625e-08 ;  /* 0x00000001ff077431 */ /* 0x000fc400000001ff */
[--C-:B------:R-:W-:Y:S01]  /*0280*/  FFMA R2, R11, 0.03125, R6.reuse ;  /* 0x3d0000000b027823 */ /* 0x100fe20000000006 */
[----:B------:R-:W-:Y:S01]  /*0290*/  FFMA R3, R3, 0.03125, R6 ;  /* 0x3d00000003037823 */ /* 0x000fe20000000006 */
[----:B------:R2:W-:Y:S01]  /*02a0*/  ST.E.64 desc[UR36][R4.64], R8 ;  /* 0x0000000804007985 */ /* 0x0005e2000c101b24 */
[----:B0-----:R-:W-:-:S03]  /*02b0*/  IMAD R15, R14, UR5, R15 ;  /* 0x000000050e0f7c24 */ /* 0x001fc6000f8e020f */
[----:B------:R2:W-:Y:S01]  /*02c0*/  ST.E.64 desc[UR36][R4.64+0x8], R2 ;  /* 0x0000080204007985 */ /* 0x0005e2000c101b24 */
[----:B-1----:R-:W-:-:S05]  /*02d0*/  IMAD.WIDE.U32 R24, R15, 0x4, R24 ;  /* 0x000000040f187825 */ /* 0x002fca00078e0018 */
[----:B------:R2:W-:Y:S01]  /*02e0*/  STG.E desc[UR36][R24.64], R7 ;  /* 0x0000000718007986 */ /* 0x0005e2000c101924 */
[----:B------:R-:W-:Y:S05]  /*02f0*/  @!P0 EXIT ;  /* 0x000000000000894d */ /* 0x000fea0003800000 */
[C---:B------:R-:W-:Y:S01]  /*0300*/  ISETP.GE.U32.AND P0, PT, R0.reuse, 0x4, PT ;  /* 0x000000040000780c */ /* 0x040fe20003f06070 */
[----:B--2---:R-:W-:Y:S01]  /*0310*/  IMAD.MOV.U32 R16, RZ, RZ, R4 ;  /* 0x000000ffff107224 */ /* 0x004fe200078e0004 */
[----:B------:R-:W-:Y:S01]  /*0320*/  LOP3.LUT R22, R0, 0x3, RZ, 0xc0, !PT ;  /* 0x0000000300167812 */ /* 0x000fe200078ec0ff */
[----:B------:R-:W-:Y:S01]  /*0330*/  IMAD.MOV.U32 R2, RZ, RZ, R5 ;  /* 0x000000ffff027224 */ /* 0x000fe200078e0005 */
[----:B------:R-:W-:-:S09]  /*0340*/  MOV R19, RZ ;  /* 0x000000ff00137202 */ /* 0x000fd20000000f00 */
[----:B------:R-:W-:Y:S05]  /*0350*/  @!P0 BRA `(.L_x_1) ;  /* 0x0000000000dc8947 */ /* 0x000fea0003800000 */
[----:B------:R-:W-:Y:S01]  /*0360*/  LOP3.LUT R19, R0, 0x7ffffffc, RZ, 0xc0, !PT ;  /* 0x7ffffffc00137812 */ /* 0x000fe200078ec0ff */
[----:B------:R-:W-:Y:S01]  /*0370*/  BSSY.RECONVERGENT B7, `(.L_x_1) ;  /* 0x0000035000077945 */ /* 0x000fe20003800200 */
[----:B------:R-:W-:-:S03]  /*0380*/  IMAD.MOV.U32 R17, RZ, RZ, 0x30 ;  /* 0x00000030ff117424 */ /* 0x000fc600078e00ff */
[----:B------:R-:W-:-:S07]  /*0390*/  IMAD.MOV R18, RZ, RZ, -R19 ;  /* 0x000000ffff127224 */ /* 0x000fce00078e0a13 */
.L_x_6:
[----:B0-----:R0:W1:Y:S01]  /*03a0*/  LDC.64 R6, c[0x3][R17+-0x10] ;  /* 0x00fffc0011067b82 */ /* 0x0010620000000a00 */
[----:B------:R-:W-:Y:S01]  /*03b0*/  IADD3 R18, PT, PT, R18, 0x4, RZ ;  /* 0x0000000412127810 */ /* 0x000fe20007ffe0ff */
[----:B------:R-:W-:Y:S01]  /*03c0*/  HFMA2 R21, -RZ, RZ, 0, 0 ;  /* 0x00000000ff157431 */ /* 0x000fe200000001ff */
[----:B------:R-:W-:Y:S01]  /*03d0*/  BSSY.RECONVERGENT B6, `(.L_x_2) ;  /* 0x0000007000067945 */ /* 0x000fe20003800200 */
[----:B------:R-:W-:Y:S01]  /*03e0*/  IMAD.MOV.U32 R4, RZ, RZ, R16 ;  /* 0x000000ffff047224 */ /* 0x000fe200078e0010 */
[----:B------:R-:W-:Y:S01]  /*03f0*/  ISETP.NE.AND P0, PT, R18, RZ, PT ;  /* 0x000000ff1200720c */ /* 0x000fe20003f05270 */
[----:B------:R-:W-:Y:S01]  /*0400*/  IMAD.MOV.U32 R5, RZ, RZ, R2 ;  /* 0x000000ffff057224 */ /* 0x000fe200078e0002 */
[----:B------:R-:W-:Y:S02]  /*0410*/  MOV R20, 0x440 ;  /* 0x0000044000147802 */ /* 0x000fe40000000f00 */
[----:B0-----:R-:W-:-:S09]  /*0420*/  P2R R23, PR, RZ, 0x1 ;  /* 0x00000001ff177803 */ /* 0x001fd20000000000 */
[----:B-1----:R-:W-:Y:S05]  /*0430*/  CALL.REL.NOINC R6 `(_Z10first_gridIfEvPi) ;  /* 0xfffffff806f07344 */ /* 0x002fea0003c3ffff */
[----:B------:R-:W-:Y:S05]  /*0440*/  BSYNC.RECONVERGENT B6 ;  /* 0x0000000000067941 */ /* 0x000fea0003800200 */
.L_x_2:
[----:B------:R-:W2:Y:S01]  /*0450*/  LDG.E R3, desc[UR36][R24.64] ;  /* 0x0000002418037981 */ /* 0x000ea2000c1e1900 */
[----:B------:R0:W1:Y:S01]  /*0460*/  LDC.64 R6, c[0x3][R17+-0x8] ;  /* 0x00fffe0011067b82 */ /* 0x0000620000000a00 */
[----:B------:R-:W-:Y:S01]  /*0470*/  HFMA2 R21, -RZ, RZ, 0, 0 ;  /* 0x00000000ff157431 */ /* 0x000fe200000001ff */
[----:B------:R-:W-:Y:S01]  /*0480*/  BSSY.RECONVERGENT B6, `(.L_x_3) ;  /* 0x0000007000067945 */ /* 0x000fe20003800200 */
[----:B------:R-:W-:Y:S01]  /*0490*/  IMAD.MOV.U32 R5, RZ, RZ, R2 ;  /* 0x000000ffff057224 */ /* 0x000fe200078e0002 */
[----:B------:R-:W-:Y:S01]  /*04a0*/  MOV R20, 0x4f0 ;  /* 0x000004f000147802 */ /* 0x000fe20000000f00 */
[----:B--2---:R-:W-:Y:S02]  /*04b0*/  IMAD R3, R3, R4, RZ ;  /* 0x0000000403037224 */ /* 0x004fe400078e02ff */
[----:B------:R-:W-:-:S03]  /*04c0*/  IMAD.MOV.U32 R4, RZ, RZ, R16 ;  /* 0x000000ffff047224 */ /* 0x000fc600078e0010 */
[----:B-1----:R0:W-:Y:S04]  /*04d0*/  STG.E desc[UR36][R24.64], R3 ;  /* 0x0000000318007986 */ /* 0x0021e8000c101924 */
[----:B0-----:R-:W-:Y:S05]  /*04e0*/  CALL.REL.NOINC R6 `(_Z10first_gridIfEvPi) ;  /* 0xfffffff806c47344 */ /* 0x001fea0003c3ffff */
[----:B------:R-:W-:Y:S05]  /*04f0*/  BSYNC.RECONVERGENT B6 ;  /* 0x0000000000067941 */ /* 0x000fea0003800200 */
.L_x_3:
        /* <DEDUP_REMOVED lines=11> */
.L_x_4:
        /* <DEDUP_REMOVED lines=11> */
.L_x_5:
[----:B------:R-:W2:Y:S01]  /*0660*/  LDG.E R3, desc[UR36][R24.64] ;  /* 0x0000002418037981 */ /* 0x000ea2000c1e1900 */
[----:B------:R-:W-:Y:S01]  /*0670*/  ISETP.NE.AND P6, PT, R23, RZ, PT ;  /* 0x000000ff1700720c */ /* 0x000fe20003fc5270 */
[----:B------:R-:W-:Y:S02]  /*0680*/  VIADD R17, R17, 0x20 ;  /* 0x0000002011117836 */ /* 0x000fe40000000000 */
[----:B--2---:R-:W-:-:S05]  /*0690*/  IMAD R3, R3, R4, RZ ;  /* 0x0000000403037224 */ /* 0x004fca00078e02ff */
[----:B------:R0:W-:Y:S05]  /*06a0*/  STG.E desc[UR36][R24.64], R3 ;  /* 0x0000000318007986 */ /* 0x0001ea000c101924 */
[----:B------:R-:W-:Y:S05]  /*06b0*/  @P6 BRA `(.L_x_6) ;  /* 0xfffffffc00386947 */ /* 0x000fea000383ffff */
[----:B------:R-:W-:Y:S05]  /*06c0*/  BSYNC.RECONVERGENT B7 ;  /* 0x0000000000077941 */ /* 0x000fea0003800200 */
.L_x_1:
[----:B------:R-:W-:-:S13]  /*06d0*/  ISETP.NE.AND P0, PT, R22, RZ, PT ;  /* 0x000000ff1600720c */ /* 0x000fda0003f05270 */
[----:B------:R-:W-:Y:S05]  /*06e0*/  @!P0 EXIT ;  /* 0x000000000000894d */ /* 0x000fea0003800000 */
[----:B------:R-:W-:Y:S01]  /*06f0*/  MOV R0, 0x20 ;  /* 0x0000002000007802 */ /* 0x000fe20000000f00 */
[----:B------:R-:W-:-:S04]  /*0700*/  IMAD.MOV R22, RZ, RZ, -R22 ;  /* 0x000000ffff167224 */ /* 0x000fc800078e0a16 */
[----:B------:R-:W-:-:S07]  /*0710*/  IMAD R19, R19, 0x8, R0 ;  /* 0x0000000813137824 */ /* 0x000fce00078e0200 */
.L_x_8:
[----:B-1----:R1:W2:Y:S01]  /*0720*/  LDC.64 R6, c[0x3][R19] ;  /* 0x00c0000013067b82 */ /* 0x0022a20000000a00 */
[----:B------:R-:W-:Y:S01]  /*0730*/  IADD3 R22, PT, PT, R22, 0x1, RZ ;  /* 0x0000000116167810 */ /* 0x000fe20007ffe0ff */
[----:B------:R-:W-:Y:S01]  /*0740*/  BSSY.RECONVERGENT B6, `(.L_x_7) ;  /* 0x0000008000067945 */ /* 0x000fe20003800200 */
[----:B------:R-:W-:Y:S01]  /*0750*/  IMAD.MOV.U32 R4, RZ, RZ, R16 ;  /* 0x000000ffff047224 */ /* 0x000fe200078e0010 */
[----:B------:R-:W-:Y:S01]  /*0760*/  MOV R5, R2 ;  /* 0x0000000200057202 */ /* 0x000fe20000000f00 */
[----:B------:R-:W-:Y:S01]  /*0770*/  IMAD.MOV.U32 R21, RZ, RZ, 0x0 ;  /* 0x00000000ff157424 */ /* 0x000fe200078e00ff */
[----:B------:R-:W-:Y:S02]  /*0780*/  ISETP.NE.AND P0, PT, R22, RZ, PT ;  /* 0x000000ff1600720c */ /* 0x000fe40003f05270 */
[----:B------:R-:W-:Y:S02]  /*0790*/  MOV R20, 0x7c0 ;  /* 0x000007c000147802 */ /* 0x000fe40000000f00 */
[----:B-1----:R-:W-:-:S09]  /*07a0*/  P2R R17, PR, RZ, 0x1 ;  /* 0x00000001ff117803 */ /* 0x002fd20000000000 */
[----:B0-2---:R-:W-:Y:S05]  /*07b0*/  CALL.REL.NOINC R6 `(_Z10first_gridIfEvPi) ;  /* 0xfffffff806107344 */ /* 0x005fea0003c3ffff */
[----:B------:R-:W-:Y:S05]  /*07c0*/  BSYNC.RECONVERGENT B6 ;  /* 0x0000000000067941 */ /* 0x000fea0003800200 */
.L_x_7:
[----:B------:R-:W2:Y:S01]  /*07d0*/  LDG.E R3, desc[UR36][R24.64] ;  /* 0x0000002418037981 */ /* 0x000ea2000c1e1900 */
[----:B------:R-:W-:Y:S02]  /*07e0*/  ISETP.NE.AND P6, PT, R17, RZ, PT ;  /* 0x000000ff1100720c */ /* 0x000fe40003fc5270 */
[----:B------:R-:W-:Y:S01]  /*07f0*/  IADD3 R19, PT, PT, R19, 0x8, RZ ;  /* 0x0000000813137810 */ /* 0x000fe20007ffe0ff */
[----:B--2---:R-:W-:-:S05]  /*0800*/  IMAD R3, R3, R4, RZ ;  /* 0x0000000403037224 */ /* 0x004fca00078e02ff */
[----:B------:R1:W-:Y:S05]  /*0810*/  STG.E desc[UR36][R24.64], R3 ;  /* 0x0000000318007986 */ /* 0x0003ea000c101924 */
[----:B------:R-:W-:Y:S05]  /*0820*/  @P6 BRA `(.L_x_8) ;  /* 0xfffffffc00bc6947 */ /* 0x000fea000383ffff */
[----:B------:R-:W-:Y:S05]  /*0830*/  EXIT ;  /* 0x000000000000794d */ /* 0x000fea0003800000 */
        .type           $_Z10first_gridIfEvPi$_Z2g1P12interval_gpuIfE,@function
        .size           $_Z10first_gridIfEvPi$_Z2g1P12interval_gpuIfE,($_Z10first_gridIfEvPi$_Z2g2P12interval_gpuIfE - $_Z10first_gridIfEvPi$_Z2g1P12interval_gpuIfE)
$_Z10first_gridIfEvPi$_Z2g1P12interval_gpuIfE:
[----:B------:R-:W-:Y:S01]  /*0840*/  VIADD R1, R1, 0xfffffff8 ;  /* 0xfffffff801017836 */ /* 0x000fe20000000000 */
[----:B------:R-:W-:-:S04]  /*0850*/  MOV R3, R5 ;  /* 0x0000000500037202 */ /* 0x000fc80000000f00 */
[----:B------:R0:W-:Y:S02]  /*0860*/  STL [R1], R2 ;  /* 0x0000000201007387 */ /* 0x0001e40000100800 */
[----:B0-----:R-:W-:Y:S01]  /*0870*/  IMAD.MOV.U32 R2, RZ, RZ, R4 ;  /* 0x000000ffff027224 */ /* 0x001fe200078e0004 */
[----:B------:R-:W0:Y:S04]  /*0880*/  LDCU.64 UR4, c[0x0][0x358] ;  /* 0x00006b00ff0477ac */ /* 0x000e280008000a00 */
[----:B0-----:R-:W2:Y:S04]  /*0890*/  LD.E R0, desc[UR4][R2.64] ;  /* 0x0000000402007980 */ /* 0x001ea8000c101900 */
[----:B------:R-:W2:Y:S04]  /*08a0*/  LD.E R5, desc[UR4][R2.64+0x4] ;  /* 0x0000040402057980 */ /* 0x000ea8000c101900 */
[----:B------:R-:W3:Y:S04]  /*08b0*/  LD.E R6, desc[UR4][R2.64+0x8] ;  /* 0x0000080402067980 */ /* 0x000ee8000c101900 */
[----:B------:R-:W3:Y:S01]  /*08c0*/  LD.E R9, desc[UR4][R2.64+0xc] ;  /* 0x00000c0402097980 */ /* 0x000ee2000c101900 */
[CC--:B--2---:R-:W-:Y:S01]  /*08d0*/  FMUL R7, R0.reuse, R5.reuse ;  /* 0x0000000500077220 */ /* 0x0c4fe20000400000 */
[----:B------:R-:W-:Y:S01]  /*08e0*/  FMUL R4, R5, R5 ;  /* 0x0000000505047220 */ /* 0x000fe20000400000 */
[----:B------:R-:W-:-:S04]  /*08f0*/  FMUL R0, R0, R0 ;  /* 0x0000000000007220 */ /* 0x000fc80000400000 */
[----:B------:R-:W-:Y:S01]  /*0900*/  FMNMX R5, R7, R4, PT ;  /* 0x0000000407057209 */ /* 0x000fe20003800000 */
[CC--:B---3--:R-:W-:Y:S01]  /*0910*/  FMUL R11, R6.reuse, R9.reuse ;  /* 0x00000009060b7220 */ /* 0x0c8fe20000400000 */
[----:B------:R-:W-:Y:S01]  /*0920*/  FMUL R8, R9, R9 ;  /* 0x0000000909087220 */ /* 0x000fe20000400000 */
[----:B------:R-:W-:Y:S01]  /*0930*/  FMUL R6, R6, R6 ;  /* 0x0000000606067220 */ /* 0x000fe20000400000 */
[----:B------:R-:W-:Y:S02]  /*0940*/  FMNMX3 R5, R0, R7, R5, PT ;  /* 0x0000000700057276 */ /* 0x000fe40003800005 */
[----:B------:R-:W-:Y:S02]  /*0950*/  FMNMX R4, R7, R4, !PT ;  /* 0x0000000407047209 */ /* 0x000fe40007800000 */
[CC--:B------:R-:W-:Y:S02]  /*0960*/  FMNMX R9, R11.reuse, R8.reuse, PT ;  /* 0x000000080b097209 */ /* 0x0c0fe40003800000 */
[----:B------:R-:W-:-:S02]  /*0970*/  FMNMX R8, R11, R8, !PT ;  /* 0x000000080b087209 */ /* 0x000fc40007800000 */
[----:B------:R-:W-:Y:S02]  /*0980*/  FMNMX3 R2, R6, R11, R9, PT ;  /* 0x0000000b06027276 */ /* 0x000fe40003800009 */
[----:B------:R-:W-:Y:S02]  /*0990*/  FMNMX3 R4, R0, R7, R4, !PT ;  /* 0x0000000700047276 */ /* 0x000fe40007800004 */
[----:B------:R-:W-:Y:S01]  /*09a0*/  FMNMX3 R11, R6, R11, R8, !PT ;  /* 0x0000000b060b7276 */ /* 0x000fe20007800008 */
[----:B------:R-:W-:-:S04]  /*09b0*/  FADD R2, R5, R2 ;  /* 0x0000000205027221 */ /* 0x000fc80000000000 */
[----:B------:R-:W-:Y:S01]  /*09c0*/  FADD R4, R4, R11 ;  /* 0x0000000b04047221 */ /* 0x000fe20000000000 */
[----:B------:R-:W-:Y:S02]  /*09d0*/  FSETP.GEU.AND P1, PT, R2, 144, PT ;  /* 0x431000000200780b */ /* 0x000fe40003f2e000 */
[----:B------:R0:W2:Y:S02]  /*09e0*/  LDL R2, [R1] ;  /* 0x0000000001027983 */ /* 0x0000a40000100800 */
[----:B------:R-:W-:Y:S01]  /*09f0*/  FSETP.GEU.AND P0, PT, R4, 144, PT ;  /* 0x431000000400780b */ /* 0x000fe20003f0e000 */
[----:B------:R-:W-:Y:S01]  /*0a00*/  HFMA2 R4, -RZ, RZ, 0, 1.1920928955078125e-07 ;  /* 0x00000002ff047431 */ /* 0x000fe200000001ff */
[----:B------:R-:W-:-:S07]  /*0a10*/  SEL R0, RZ, 0x1, P1 ;  /* 0x00000001ff007807 */ /* 0x000fce0000800000 */
[----:B------:R-:W-:-:S04]  /*0a20*/  @P1 IMAD.MOV R4, RZ, RZ, 0x1 ;  /* 0x00000001ff041424 */ /* 0x000fc800078e02ff */
[----:B------:R-:W-:Y:S01]  /*0a30*/  @P0 IADD3 R4, PT, PT, R0, RZ, RZ ;  /* 0x000000ff00040210 */ /* 0x000fe20007ffe0ff */
[----:B0-----:R-:W-:Y:S01]  /*0a40*/  VIADD R1, R1, 0x8 ;  /* 0x0000000801017836 */ /* 0x001fe20000000000 */
[----:B--2---:R-:W-:Y:S06]  /*0a50*/  RET.REL.NODEC R20 `(_Z10first_gridIfEvPi) ;  /* 0xfffffff414687950 */ /* 0x004fec0003c3ffff */
        .type           $_Z10first_gridIfEvPi$_Z2g2P12interval_gpuIfE,@function
        .size           $_Z10first_gridIfEvPi$_Z2g2P12interval_gpuIfE,($_Z10first_gridIfEvPi$_Z2g3P12interval_gpuIfE - $_Z10first_gridIfEvPi$_Z2g2P12interval_gpuIfE)
$_Z10first_gridIfEvPi$_Z2g2P12interval_gpuIfE:
[----:B------:R-:W-:Y:S01]  /*0a60*/  IADD3 R1, PT, PT, R1, -0x8, RZ ;  /* 0xfffffff801017810 */ /* 0x000fe20007ffe0ff */
[----:B------:R-:W-:-:S04]  /*0a70*/  IMAD.MOV.U32 R3, RZ, RZ, R5 ;  /* 0x000000ffff037224 */ /* 0x000fc800078e0005 */
[----:B------:R0:W-:Y:S02]  /*0a80*/  STL [R1], R2 ;  /* 0x0000000201007387 */ /* 0x0001e40000100800 */
[----:B0-----:R-:W-:Y:S01]  /*0a90*/  MOV R2, R4 ;  /* 0x0000000400027202 */ /* 0x001fe20000000f00 */
[----:B------:R-:W0:Y:S04]  /*0aa0*/  LDCU.64 UR4, c[0x0][0x358] ;  /* 0x00006b00ff0477ac */ /* 0x000e280008000a00 */
[----:B0-----:R-:W2:Y:S04]  /*0ab0*/  LD.E R0, desc[UR4][R2.64] ;  /* 0x0000000402007980 */ /* 0x001ea8000c101900 */
[----:B------:R-:W2:Y:S04]  /*0ac0*/  LD.E R5, desc[UR4][R2.64+0x4] ;  /* 0x0000040402057980 */ /* 0x000ea8000c101900 */
[----:B------:R-:W3:Y:S04]  /*0ad0*/  LD.E R6, desc[UR4][R2.64+0x8] ;  /* 0x0000080402067980 */ /* 0x000ee8000c101900 */
[----:B------:R-:W3:Y:S04]  /*0ae0*/  LD.E R9, desc[UR4][R2.64+0xc] ;  /* 0x00000c0402097980 */ /* 0x000ee8000c101900 */
[----:B------:R0:W4:Y:S01]  /*0af0*/  LDL R2, [R1] ;  /* 0x0000000001027983 */ /* 0x0001220000100800 */
[CC--:B--2---:R-:W-:Y:S01]  /*0b00*/  FMUL R7, R0.reuse, R5.reuse ;  /* 0x0000000500077220 */ /* 0x0c4fe20000400000 */
[----:B------:R-:W-:Y:S01]  /*0b10*/  FMUL R4, R5, R5 ;  /* 0x0000000505047220 */ /* 0x000fe20000400000 */
[----:B------:R-:W-:-:S04]  /*0b20*/  FMUL R0, R0, R0 ;  /* 0x0000000000007220 */ /* 0x000fc80000400000 */
[-C--:B------:R-:W-:Y:S01]  /*0b30*/  FMNMX R5, R7, R4.reuse, PT ;  /* 0x0000000407057209 */ /* 0x080fe20003800000 */
[CC--:B---3--:R-:W-:Y:S01]  /*0b40*/  FMUL R11, R6.reuse, R9.reuse ;  /* 0x00000009060b7220 */ /* 0x0c8fe20000400000 */
[----:B------:R-:W-:Y:S01]  /*0b50*/  FMUL R8, R9, R9 ;  /* 0x0000000909087220 */ /* 0x000fe20000400000 */
[----:B------:R-:W-:Y:S01]  /*0b60*/  FMNMX R4, R7, R4, !PT ;  /* 0x0000000407047209 */ /* 0x000fe20007800000 */
[----:B------:R-:W-:Y:S01]  /*0b70*/  FMUL R6, R6, R6 ;  /* 0x0000000606067220 */ /* 0x000fe20000400000 */
[CC--:B------:R-:W-:Y:S02]  /*0b80*/  FMNMX3 R5, R0.reuse, R7.reuse, R5, PT ;  /* 0x0000000700057276 */ /* 0x0c0fe40003800005 */
[----:B------:R-:W-:Y:S02]  /*0b90*/  FMNMX3 R4, R0, R7, R4, !PT ;  /* 0x0000000700047276 */ /* 0x000fe40007800004 */
[-C--:B------:R-:W-:Y:S01]  /*0ba0*/  FMNMX R9, R11, R8.reuse, PT ;  /* 0x000000080b097209 */ /* 0x080fe20003800000 */
[----:B------:R-:W-:Y:S01]  /*0bb0*/  FADD R5, -R5, 64 ;  /* 0x4280000005057421 */ /* 0x000fe20000000100 */
[----:B------:R-:W-:Y:S01]  /*0bc0*/  FMNMX R8, R11, R8, !PT ;  /* 0x000000080b087209 */ /* 0x000fe20007800000 */
[----:B------:R-:W-:Y:S01]  /*0bd0*/  FADD R4, -R4, 64 ;  /* 0x4280000004047421 */ /* 0x000fe20000000100 */
[----:B------:R-:W-:-:S02]  /*0be0*/  FMNMX3 R0, R6, R11, R9, PT ;  /* 0x0000000b06007276 */ /* 0x000fc40003800009 */
[----:B------:R-:W-:Y:S02]  /*0bf0*/  FMNMX3 R11, R6, R11, R8, !PT ;  /* 0x0000000b060b7276 */ /* 0x000fe40007800008 */
[----:B------:R-:W-:Y:S02]  /*0c00*/  FSETP.GEU.AND P0, PT, R5, R0, PT ;  /* 0x000000000500720b */ /* 0x000fe40003f0e000 */
[----:B------:R-:W-:Y:S01]  /*0c10*/  FSETP.GEU.AND P1, PT, R4, R11, PT ;  /* 0x0000000b0400720b */ /* 0x000fe20003f2e000 */
[----:B------:R-:W-:Y:S01]  /*0c20*/  IMAD.MOV.U32 R4, RZ, RZ, 0x2 ;  /* 0x00000002ff047424 */ /* 0x000fe200078e00ff */
[----:B------:R-:W-:-:S09]  /*0c30*/  SEL R0, RZ, 0x1, P0 ;  /* 0x00000001ff007807 */ /* 0x000fd20000000000 */
[----:B------:R-:W-:Y:S02]  /*0c40*/  @P0 IADD3 R4, PT, PT, RZ, 0x1, RZ ;  /* 0x00000001ff040810 */ /* 0x000fe40007ffe0ff */
[----:B------:R-:W-:Y:S01]  /*0c50*/  @P1 IMAD.MOV R4, RZ, RZ, R0 ;  /* 0x000000ffff041224 */ /* 0x000fe200078e0200 */
[----:B0-----:R-:W-:Y:S01]  /*0c60*/  IADD3 R1, PT, PT, R1, 0x8, RZ ;  /* 0x0000000801017810 */ /* 0x001fe20007ffe0ff */
[----:B----4-:R-:W-:Y:S06]  /*0c70*/  RET.REL.NODEC R20 `(_Z10first_gridIfEvPi) ;  /* 0xfffffff014e07950 */ /* 0x010fec0003c3ffff */
        .type           $_Z10first_gridIfEvPi$_Z2g3P12interval_gpuIfE,@function
        .size           $_Z10first_gridIfEvPi$_Z2g3P12interval_gpuIfE,($_Z10first_gridIfEvPi$_Z2g4P12interval_gpuIfE - $_Z10first_gridIfEvPi$_Z2g3P12interval_gpuIfE)
$_Z10first_gridIfEvPi$_Z2g3P12interval_gpuIfE:
[----:B------:R-:W-:Y:S01]  /*0c80*/  VIADD R1, R1, 0xfffffff8 ;  /* 0xfffffff801017836 */ /* 0x000fe20000000000 */
[----:B------:R-:W-:-:S04]  /*0c90*/  MOV R3, R5 ;  /* 0x0000000500037202 */ /* 0x000fc80000000f00 */
[----:B------:R0:W-:Y:S02]  /*0ca0*/  STL [R1], R2 ;  /* 0x0000000201007387 */ /* 0x0001e40000100800 */
[----:B0-----:R-:W-:Y:S01]  /*0cb0*/  IMAD.MOV.U32 R2, RZ, RZ, R4 ;  /* 0x000000ffff027224 */ /* 0x001fe200078e0004 */
[----:B------:R-:W0:Y:S04]  /*0cc0*/  LDCU.64 UR4, c[0x0][0x358] ;  /* 0x00006b00ff0477ac */ /* 0x000e280008000a00 */
[----:B0-----:R-:W2:Y:S04]  /*0cd0*/  LD.E R0, desc[UR4][R2.64] ;  /* 0x0000000402007980 */ /* 0x001ea8000c101900 */
[----:B------:R-:W3:Y:S04]  /*0ce0*/  LD.E R4, desc[UR4][R2.64+0x4] ;  /* 0x0000040402047980 */ /* 0x000ee8000c101900 */
[----:B------:R-:W4:Y:S04]  /*0cf0*/  LD.E R6, desc[UR4][R2.64+0x8] ;  /* 0x0000080402067980 */ /* 0x000f28000c101900 */
[----:B------:R-:W4:Y:S04]  /*0d00*/  LD.E R7, desc[UR4][R2.64+0xc] ;  /* 0x00000c0402077980 */ /* 0x000f28000c101900 */
[----:B------:R0:W5:Y:S01]  /*0d10*/  LDL R2, [R1] ;  /* 0x0000000001027983 */ /* 0x0001620000100800 */
[----:B--2---:R-:W-:Y:S01]  /*0d20*/  FADD R0, R0, -5 ;  /* 0xc0a0000000007421 */ /* 0x004fe20000000000 */
[----:B---3--:R-:W-:-:S04]  /*0d30*/  FADD R5, R4, -5 ;  /* 0xc0a0000004057421 */ /* 0x008fc80000000000 */
[----:B------:R-:W-:Y:S01]  /*0d40*/  FMUL R4, R5, R5 ;  /* 0x0000000505047220 */ /* 0x000fe20000400000 */
[-C--:B----4-:R-:W-:Y:S01]  /*0d50*/  FMUL R9, R6, R7.reuse ;  /* 0x0000000706097220 */ /* 0x090fe20000400000 */
[----:B------:R-:W-:Y:S01]  /*0d60*/  FMUL R8, R7, R7 ;  /* 0x0000000707087220 */ /* 0x000fe20000400000 */
[----:B------:R-:W-:Y:S01]  /*0d70*/  FMUL R7, R0, R5 ;  /* 0x0000000500077220 */ /* 0x000fe20000400000 */
[----:B------:R-:W-:Y:S01]  /*0d80*/  FMUL R6, R6, R6 ;  /* 0x0000000606067220 */ /* 0x000fe20000400000 */
[----:B------:R-:W-:Y:S02]  /*0d90*/  FMUL R0, R0, R0 ;  /* 0x0000000000007220 */ /* 0x000fe40000400000 */
[----:B------:R-:W-:Y:S02]  /*0da0*/  FMNMX R10, R9, R8, PT ;  /* 0x00000008090a7209 */ /* 0x000fe40003800000 */
[----:B------:R-:W-:Y:S02]  /*0db0*/  FMNMX R5, R7, R4, PT ;  /* 0x0000000407057209 */ /* 0x000fe40003800000 */
[----:B------:R-:W-:-:S02]  /*0dc0*/  FMNMX R8, R9, R8, !PT ;  /* 0x0000000809087209 */ /* 0x000fc40007800000 */
[----:B------:R-:W-:Y:S02]  /*0dd0*/  FMNMX R4, R7, R4, !PT ;  /* 0x0000000407047209 */ /* 0x000fe40007800000 */
[----:B------:R-:W-:Y:S02]  /*0de0*/  FMNMX3 R10, R6, R9, R10, PT ;  /* 0x00000009060a7276 */ /* 0x000fe4000380000a */
[CC--:B------:R-:W-:Y:S02]  /*0df0*/  FMNMX3 R5, R0.reuse, R7.reuse, R5, PT ;  /* 0x0000000700057276 */ /* 0x0c0fe40003800005 */
[----:B------:R-:W-:Y:S02]  /*0e00*/  FMNMX3 R4, R0, R7, R4, !PT ;  /* 0x0000000700047276 */ /* 0x000fe40007800004 */
[----:B------:R-:W-:Y:S01]  /*0e10*/  FMNMX3 R9, R6, R9, R8, !PT ;  /* 0x0000000906097276 */ /* 0x000fe20007800008 */
[----:B------:R-:W-:-:S04]  /*0e20*/  FADD R5, R5, R10 ;  /* 0x0000000a05057221 */ /* 0x000fc80000000000 */
[----:B------:R-:W-:Y:S01]  /*0e30*/  FADD R4, R4, R9 ;  /* 0x0000000904047221 */ /* 0x000fe20000000000 */
[----:B------:R-:W-:-:S04]  /*0e40*/  FSETP.GEU.AND P1, PT, R5, 144, PT ;  /* 0x431000000500780b */ /* 0x000fc80003f2e000 */
[----:B------:R-:W-:Y:S01]  /*0e50*/  FSETP.GEU.AND P0, PT, R4, 144, PT ;  /* 0x431000000400780b */ /* 0x000fe20003f0e000 */
[----:B------:R-:W-:Y:S01]  /*0e60*/  HFMA2 R4, -RZ, RZ, 0, 1.1920928955078125e-07 ;  /* 0x00000002ff047431 */ /* 0x000fe200000001ff */
[----:B------:R-:W-:-:S07]  /*0e70*/  SEL R0, RZ, 0x1, P1 ;  /* 0x00000001ff007807 */ /* 0x000fce0000800000 */
[----:B------:R-:W-:-:S04]  /*0e80*/  @P1 IMAD.MOV R4, RZ, RZ, 0x1 ;  /* 0x00000001ff041424 */ /* 0x000fc800078e02ff */
[----:B------:R-:W-:Y:S01]  /*0e90*/  @P0 IADD3 R4, PT, PT, R0, RZ, RZ ;  /* 0x000000ff00040210 */ /* 0x000fe20007ffe0ff */
[----:B0-----:R-:W-:Y:S01]  /*0ea0*/  VIADD R1, R1, 0x8 ;  /* 0x0000000801017836 */ /* 0x001fe20000000000 */
[----:B-----5:R-:W-:Y:S06]  /*0eb0*/  RET.REL.NODEC R20 `(_Z10first_gridIfEvPi) ;  /* 0xfffffff014507950 */ /* 0x020fec0003c3ffff */
        .type           $_Z10first_gridIfEvPi$_Z2g4P12interval_gpuIfE,@function
        .size           $_Z10first_gridIfEvPi$_Z2g4P12interval_gpuIfE,(.L_x_13 - $_Z10first_gridIfEvPi$_Z2g4P12interval_gpuIfE)
$_Z10first_gridIfEvPi$_Z2g4P12interval_gpuIfE:
[----:B------:R-:W-:Y:S01]  /*0ec0*/  IADD3 R1, PT, PT, R1, -0x8, RZ ;  /* 0xfffffff801017810 */ /* 0x000fe20007ffe0ff */
[----:B------:R-:W-:-:S04]  /*0ed0*/  IMAD.MOV.U32 R3, RZ, RZ, R5 ;  /* 0x000000ffff037224 */ /* 0x000fc800078e0005 */
[----:B------:R0:W-:Y:S02]  /*0ee0*/  STL [R1], R2 ;  /* 0x0000000201007387 */ /* 0x0001e40000100800 */
[----:B0-----:R-:W-:Y:S01]  /*0ef0*/  MOV R2, R4 ;  /* 0x0000000400027202 */ /* 0x001fe20000000f00 */
[----:B------:R-:W0:Y:S04]  /*0f00*/  LDCU.64 UR4, c[0x0][0x358] ;  /* 0x00006b00ff0477ac */ /* 0x000e280008000a00 */
[----:B0-----:R-:W2:Y:S04]  /*0f10*/  LD.E R0, desc[UR4][R2.64] ;  /* 0x0000000402007980 */ /* 0x001ea8000c101900 */
[----:B------:R-:W3:Y:S04]  /*0f20*/  LD.E R4, desc[UR4][R2.64+0x4] ;  /* 0x0000040402047980 */ /* 0x000ee8000c101900 */
[----:B------:R-:W4:Y:S04]  /*0f30*/  LD.E R6, desc[UR4][R2.64+0x8] ;  /* 0x0000080402067980 */ /* 0x000f28000c101900 */
[----:B------:R-:W4:Y:S01]  /*0f40*/  LD.E R9, desc[UR4][R2.64+0xc] ;  /* 0x00000c0402097980 */ /* 0x000f22000c101900 */
[----:B--2---:R-:W-:Y:S01]  /*0f50*/  FADD R0, R0, -5 ;  /* 0xc0a0000000007421 */ /* 0x004fe20000000000 */
[----:B---3--:R-:W-:-:S04]  /*0f60*/  FADD R5, R4, -5 ;  /* 0xc0a0000004057421 */ /* 0x008fc80000000000 */
[CC--:B------:R-:W-:Y:S01]  /*0f70*/  FMUL R7, R0.reuse, R5.reuse ;  /* 0x0000000500077220 */ /* 0x0c0fe20000400000 */
[----:B------:R-:W-:Y:S01]  /*0f80*/  FMUL R4, R5, R5 ;  /* 0x0000000505047220 */ /* 0x000fe20000400000 */
[----:B------:R-:W-:Y:S01]  /*0f90*/  FMUL R0, R0, R0 ;  /* 0x0000000000007220 */ /* 0x000fe20000400000 */
[CC--:B----4-:R-:W-:Y:S01]  /*0fa0*/  FMUL R11, R6.reuse, R9.reuse ;  /* 0x00000009060b7220 */ /* 0x0d0fe20000400000 */
[----:B------:R-:W-:Y:S02]  /*0fb0*/  FMUL R8, R9, R9 ;  /* 0x0000000909087220 */ /* 0x000fe40000400000 */
[C---:B------:R-:W-:Y:S01]  /*0fc0*/  FMNMX R5, R7.reuse, R4, PT ;  /* 0x0000000407057209 */ /* 0x040fe20003800000 */
[----:B------:R-:W-:Y:S01]  /*0fd0*/  FMUL R6, R6, R6 ;  /* 0x0000000606067220 */ /* 0x000fe20000400000 */
[----:B------:R-:W-:Y:S02]  /*0fe0*/  FMNMX R4, R7, R4, !PT ;  /* 0x0000000407047209 */ /* 0x000fe40007800000 */
[----:B------:R-:W-:-:S02]  /*0ff0*/  FMNMX3 R5, R0, R7, R5, PT ;  /* 0x0000000700057276 */ /* 0x000fc40003800005 */
[-C--:B------:R-:W-:Y:S02]  /*1000*/  FMNMX R2, R11, R8.reuse, PT ;  /* 0x000000080b027209 */ /* 0x080fe40003800000 */
[----:B------:R-:W-:Y:S01]  /*1010*/  FMNMX3 R4, R0, R7, R4, !PT ;  /* 0x0000000700047276 */ /* 0x000fe20007800004 */
[----:B------:R-:W-:Y:S01]  /*1020*/  FADD R5, -R5, 64 ;  /* 0x4280000005057421 */ /* 0x000fe20000000100 */
[-C--:B------:R-:W-:Y:S02]  /*1030*/  FMNMX3 R2, R6, R11.reuse, R2, PT ;  /* 0x0000000b06027276 */ /* 0x080fe40003800002 */
[----:B------:R-:W-:Y:S01]  /*1040*/  FMNMX R8, R11, R8, !PT ;  /* 0x000000080b087209 */ /* 0x000fe20007800000 */
[----:B------:R-:W-:Y:S01]  /*1050*/  FADD R4, -R4, 64 ;  /* 0x4280000004047421 */ /* 0x000fe20000000100 */
[----:B------:R-:W-:Y:S02]  /*1060*/  FSETP.GEU.AND P0, PT, R5, R2, PT ;  /* 0x000000020500720b */ /* 0x000fe40003f0e000 */
[----:B------:R0:W2:Y:S01]  /*1070*/  LDL R2, [R1] ;  /* 0x0000000001027983 */ /* 0x0000a20000100800 */
[----:B------:R-:W-:-:S02]  /*1080*/  FMNMX3 R11, R6, R11, R8, !PT ;  /* 0x0000000b060b7276 */ /* 0x000fc40007800008 */
[----:B------:R-:W-:Y:S02]  /*1090*/  SEL R0, RZ, 0x1, P0 ;  /* 0x00000001ff007807 */ /* 0x000fe40000000000 */
[----:B------:R-:W-:Y:S01]  /*10a0*/  FSETP.GEU.AND P1, PT, R4, R11, PT ;  /* 0x0000000b0400720b */ /* 0x000fe20003f2e000 */
[----:B------:R-:W-:-:S05]  /*10b0*/  IMAD.MOV.U32 R4, RZ, RZ, 0x2 ;  /* 0x00000002ff047424 */ /* 0x000fca00078e00ff */
[----:B------:R-:W-:-:S07]  /*10c0*/  @P0 IADD3 R4, PT, PT, RZ, 0x1, RZ ;  /* 0x00000001ff040810 */ /* 0x000fce0007ffe0ff */
[----:B------:R-:W-:Y:S01]  /*10d0*/  @P1 IMAD.MOV R4, RZ, RZ, R0 ;  /* 0x000000ffff041224 */ /* 0x000fe200078e0200 */
[----:B0-----:R-:W-:Y:S01]  /*10e0*/  IADD3 R1, PT, PT, R1, 0x8, RZ ;  /* 0x0000000801017810 */ /* 0x001fe20007ffe0ff */
[----:B--2---:R-:W-:Y:S06]  /*10f0*/  RET.REL.NODEC R20 `(_Z10first_gridIfEvPi) ;  /* 0xffffffec14c07950 */ /* 0x004fec0003c3ffff */
.L_x_9:
[----:B------:R-:W-:-:S00]  /*1100*/  BRA `(.L_x_9) ;  /* 0xfffffffc00fc7947 */ /* 0x000fc0000383ffff */
[----:B------:R-:W-:-:S00]  /*1110*/  NOP ;  /* 0x0000000000007918 */ /* 0x000fc00000000000 */
        /* <DEDUP_REMOVED lines=14> */
.L_x_13:


//--------------------- .nv.shared.reserved.0     --------------------------
	.section	.nv.shared.reserved.0,"aw",@nobits
	.weak		__nv_reservedSMEM_offset_0_alias
	.size		__nv_reservedSMEM_offset_0_alias, 0, 64
	.other		__nv_reservedSMEM_offset_0_alias,@"STO_CUDA_RESERVED_SHARED STV_DEFAULT"
__nv_reservedSMEM_offset_0_alias:
	.zero		0
	.zero		64


//--------------------- .nv.constant0._Z10first_gridIfEvPi --------------------------
	.section	.nv.constant0._Z10first_gridIfEvPi,"a",@progbits
	.sectionflags	@""
	.align	4
.nv.constant0._Z10first_gridIfEvPi:
	.zero		904


//--------------------- SYMBOLS --------------------------

	.type		.nv.reservedSmem.offset0,@object
	.size		.nv.reservedSmem.offset0,0x4
	.type		malloc,@function
